//
// Generated by NVIDIA NVVM Compiler
//
// Compiler Build ID: CL-36424714
// Cuda compilation tools, release 13.0, V13.0.88
// Based on NVVM 20.0.0
//

.version 9.0
.target sm_100
.address_size 64

	// .globl	_Z6kernelPiS_ii

.visible .entry _Z6kernelPiS_ii(
	.param .u64 .ptr .align 1 _Z6kernelPiS_ii_param_0,
	.param .u64 .ptr .align 1 _Z6kernelPiS_ii_param_1,
	.param .u32 _Z6kernelPiS_ii_param_2,
	.param .u32 _Z6kernelPiS_ii_param_3
)
{
	.reg .pred 	%p<4>;
	.reg .b32 	%r<19>;
	.reg .b64 	%rd<9>;

	ld.param.u64 	%rd1, [_Z6kernelPiS_ii_param_0];
	ld.param.u64 	%rd2, [_Z6kernelPiS_ii_param_1];
	ld.param.u32 	%r4, [_Z6kernelPiS_ii_param_2];
	ld.param.u32 	%r5, [_Z6kernelPiS_ii_param_3];
	mov.u32 	%r6, %ntid.x;
	mov.u32 	%r7, %ctaid.x;
	mov.u32 	%r8, %tid.x;
	mad.lo.s32 	%r1, %r6, %r7, %r8;
	mov.u32 	%r9, %ntid.y;
	mov.u32 	%r10, %ctaid.y;
	mov.u32 	%r11, %tid.y;
	mad.lo.s32 	%r12, %r9, %r10, %r11;
	setp.ge.s32 	%p1, %r1, %r4;
	setp.ge.s32 	%p2, %r12, %r5;
	or.pred  	%p3, %p1, %p2;
	@%p3 bra 	$L__BB0_2;
	cvta.to.global.u64 	%rd3, %rd1;
	cvta.to.global.u64 	%rd4, %rd2;
	mul.lo.s32 	%r13, %r5, %r1;
	add.s32 	%r14, %r12, %r1;
	rem.s32 	%r15, %r14, %r5;
	add.s32 	%r16, %r15, %r13;
	mul.wide.s32 	%rd5, %r16, 4;
	add.s64 	%rd6, %rd3, %rd5;
	ld.global.u32 	%r17, [%rd6];
	add.s32 	%r18, %r13, %r12;
	mul.wide.s32 	%rd7, %r18, 4;
	add.s64 	%rd8, %rd4, %rd7;
	st.global.u32 	[%rd8], %r17;
$L__BB0_2:
	ret;

}


// ===== COMPILED SASS (sm_100) =====

	.target	sm_100

	.elftype	@"ET_EXEC"


//--------------------- .note.nv.tkinfo           --------------------------
	.section	.note.nv.tkinfo,"",@"SHT_NOTE"
	.sectionflags	@"SHF_NOTE_NV_TKINFO"
	.tkinfo
        /*0018*/ 	.word	0x00000002
        /*0030*/ 	.string	""
        /*0030*/ 	.string	"ptxas"
        /*0030*/ 	.string	"Cuda compilation tools, release 13.0, V13.0.88"
        /*0030*/ 	.string	"Build cuda_13.0.r13.0/compiler.36424714_0"
        /*0030*/ 	.string	"-arch sm_100 -m 64 "



//--------------------- .note.nv.cuinfo           --------------------------
	.section	.note.nv.cuinfo,"",@"SHT_NOTE"
	.sectionflags	@"SHF_NOTE_NV_CUINFO"
        /*0018*/ 	.short	0x0002
        /*001a*/ 	.short	0x0064
        /*001c*/ 	.short	0x0082
	.zero		2


//--------------------- .nv.info                  --------------------------
	.section	.nv.info,"",@"SHT_CUDA_INFO"
	.align	4


	//----- nvinfo : EIATTR_REGCOUNT
	.align		4
        /*0000*/ 	.byte	0x04, 0x2f
        /*0002*/ 	.short	(.L_1 - .L_0)
	.align		4
.L_0:
        /*0004*/ 	.word	index@(_Z6kernelPiS_ii)
        /*0008*/ 	.word	0x0000000e


	//----- nvinfo : EIATTR_FRAME_SIZE
	.align		4
.L_1:
        /*000c*/ 	.byte	0x04, 0x11
        /*000e*/ 	.short	(.L_3 - .L_2)
	.align		4
.L_2:
        /*0010*/ 	.word	index@(_Z6kernelPiS_ii)
        /*0014*/ 	.word	0x00000000


	//----- nvinfo : EIATTR_MIN_STACK_SIZE
	.align		4
.L_3:
        /*0018*/ 	.byte	0x04, 0x12
        /*001a*/ 	.short	(.L_5 - .L_4)
	.align		4
.L_4:
        /*001c*/ 	.word	index@(_Z6kernelPiS_ii)
        /*0020*/ 	.word	0x00000000
.L_5:


//--------------------- .nv.compat                --------------------------
	.section	.nv.compat,"",@"SHT_CUDA_COMPAT_INFO"
	.align	4
        /*0000*/ 	.byte	0x02, 0x09, 0x00, 0x00, 0x02, 0x02, 0x01, 0x00, 0x02, 0x05, 0x05, 0x00, 0x03, 0x07, 0x01, 0x01
        /*0010*/ 	.byte	0x02, 0x03, 0x00, 0x00, 0x02, 0x06, 0x01, 0x00, 0x04, 0x0b, 0x08, 0x00, 0x09, 0x00, 0x00, 0x00
        /*0020*/ 	.byte	0x00, 0x00, 0x00, 0x00


//--------------------- .nv.info._Z6kernelPiS_ii  --------------------------
	.section	.nv.info._Z6kernelPiS_ii,"",@"SHT_CUDA_INFO"
	.sectionflags	@""
	.align	4


	//----- nvinfo : EIATTR_CUDA_API_VERSION
	.align		4
        /*0000*/ 	.byte	0x04, 0x37
        /*0002*/ 	.short	(.L_7 - .L_6)
.L_6:
        /*0004*/ 	.word	0x00000082


	//----- nvinfo : EIATTR_KPARAM_INFO
	.align		4
.L_7:
        /*0008*/ 	.byte	0x04, 0x17
        /*000a*/ 	.short	(.L_9 - .L_8)
.L_8:
        /*000c*/ 	.word	0x00000000
        /*0010*/ 	.short	0x0003
        /*0012*/ 	.short	0x0014
        /*0014*/ 	.byte	0x00, 0xf0, 0x11, 0x00


	//----- nvinfo : EIATTR_KPARAM_INFO
	.align		4
.L_9:
        /*0018*/ 	.byte	0x04, 0x17
        /*001a*/ 	.short	(.L_11 - .L_10)
.L_10:
        /*001c*/ 	.word	0x00000000
        /*0020*/ 	.short	0x0002
        /*0022*/ 	.short	0x0010
        /*0024*/ 	.byte	0x00, 0xf0, 0x11, 0x00


	//----- nvinfo : EIATTR_KPARAM_INFO
	.align		4
.L_11:
        /*0028*/ 	.byte	0x04, 0x17
        /*002a*/ 	.short	(.L_13 - .L_12)
.L_12:
        /*002c*/ 	.word	0x00000000
        /*0030*/ 	.short	0x0001
        /*0032*/ 	.short	0x0008
        /*0034*/ 	.byte	0x00, 0xf5, 0x21, 0x00


	//----- nvinfo : EIATTR_KPARAM_INFO
	.align		4
.L_13:
        /*0038*/ 	.byte	0x04, 0x17
        /*003a*/ 	.short	(.L_15 - .L_14)
.L_14:
        /*003c*/ 	.word	0x00000000
        /*0040*/ 	.short	0x0000
        /*0042*/ 	.short	0x0000
        /*0044*/ 	.byte	0x00, 0xf5, 0x21, 0x00


	//----- nvinfo : EIATTR_SPARSE_MMA_MASK
	.align		4
.L_15:
        /*0048*/ 	.byte	0x03, 0x50
        /*004a*/ 	.short	0x0000


	//----- nvinfo : EIATTR_MAXREG_COUNT
	.align		4
        /*004c*/ 	.byte	0x03, 0x1b
        /*004e*/ 	.short	0x00ff


	//----- nvinfo : EIATTR_MERCURY_ISA_VERSION
	.align		4
        /*0050*/ 	.byte	0x03, 0x5f
        /*0052*/ 	.short	0x0101


	//----- nvinfo : EIATTR_VRC_CTA_INIT_COUNT
	.align		4
        /*0054*/ 	.byte	0x02, 0x4a
	.zero		1
	.zero		1


	//----- nvinfo : EIATTR_EXIT_INSTR_OFFSETS
	.align		4
        /*0058*/ 	.byte	0x04, 0x1c
        /*005a*/ 	.short	(.L_17 - .L_16)


	//   ....[0]....
.L_16:
        /*005c*/ 	.word	0x000000c0


	//   ....[1]....
        /*0060*/ 	.word	0x000002c0


	//----- nvinfo : EIATTR_CBANK_PARAM_SIZE
	.align		4
.L_17:
        /*0064*/ 	.byte	0x03, 0x19
        /*0066*/ 	.short	0x0018


	//----- nvinfo : EIATTR_PARAM_CBANK
	.align		4
        /*0068*/ 	.byte	0x04, 0x0a
        /*006a*/ 	.short	(.L_19 - .L_18)
	.align		4
.L_18:
        /*006c*/ 	.word	index@(.nv.constant0._Z6kernelPiS_ii)
        /*0070*/ 	.short	0x0380
        /*0072*/ 	.short	0x0018


	//----- nvinfo : EIATTR_SW_WAR
	.align		4
.L_19:
        /*0074*/ 	.byte	0x04, 0x36
        /*0076*/ 	.short	(.L_21 - .L_20)
.L_20:
        /*0078*/ 	.word	0x00000008
.L_21:


//--------------------- .nv.callgraph             --------------------------
	.section	.nv.callgraph,"",@"SHT_CUDA_CALLGRAPH"
	.align	4
	.sectionentsize	8
	.align		4
        /*0000*/ 	.word	0x00000000
	.align		4
        /*0004*/ 	.word	0xffffffff
	.align		4
        /*0008*/ 	.word	0x00000000
	.align		4
        /*000c*/ 	.word	0xfffffffe
	.align		4
        /*0010*/ 	.word	0x00000000
	.align		4
        /*0014*/ 	.word	0xfffffffd
	.align		4
        /*0018*/ 	.word	0x00000000
	.align		4
        /*001c*/ 	.word	0xfffffffc


//--------------------- .text._Z6kernelPiS_ii     --------------------------
	.section	.text._Z6kernelPiS_ii,"ax",@progbits
	.align	128
        .global         _Z6kernelPiS_ii
        .type           _Z6kernelPiS_ii,@function
        .size           _Z6kernelPiS_ii,(.L_x_1 - _Z6kernelPiS_ii)
        .other          _Z6kernelPiS_ii,@"STO_CUDA_ENTRY STV_DEFAULT"
_Z6kernelPiS_ii:
.text._Z6kernelPiS_ii:
[----:B------:R-:W-:Y:S01]  /*0000*/  LDC R1, c[0x0][0x37c] ;  /* 0x0000df00ff017b82 */ /* 0x000fe20000000800 */
[----:B------:R-:W0:Y:S01]  /*0010*/  S2R R0, SR_CTAID.Y ;  /* 0x0000000000007919 */ /* 0x000e220000002600 */
[----:B------:R-:W1:Y:S06]  /*0020*/  LDCU UR4, c[0x0][0x360] ;  /* 0x00006c00ff0477ac */ /* 0x000e6c0008000800 */
[----:B------:R-:W2:Y:S01]  /*0030*/  LDC.64 R2, c[0x0][0x390] ;  /* 0x0000e400ff027b82 */ /* 0x000ea20000000a00 */
[----:B------:R-:W0:Y:S01]  /*0040*/  S2R R7, SR_TID.Y ;  /* 0x0000000000077919 */ /* 0x000e220000002200 */
[----:B------:R-:W0:Y:S01]  /*0050*/  LDCU UR5, c[0x0][0x364] ;  /* 0x00006c80ff0577ac */ /* 0x000e220008000800 */
[----:B------:R-:W1:Y:S01]  /*0060*/  S2R R5, SR_CTAID.X ;  /* 0x0000000000057919 */ /* 0x000e620000002500 */
[----:B------:R-:W1:Y:S01]  /*0070*/  S2R R4, SR_TID.X ;  /* 0x0000000000047919 */ /* 0x000e620000002100 */
[----:B0-----:R-:W-:-:S05]  /*0080*/  IMAD R0, R0, UR5, R7 ;  /* 0x0000000500007c24 */ /* 0x001fca000f8e0207 */
[----:B--2---:R-:W-:Y:S01]  /*0090*/  ISETP.GE.AND P0, PT, R0, R3, PT ;  /* 0x000000030000720c */ /* 0x004fe20003f06270 */
[----:B-1----:R-:W-:-:S05]  /*00a0*/  IMAD R5, R5, UR4, R4 ;  /* 0x0000000405057c24 */ /* 0x002fca000f8e0204 */
[----:B------:R-:W-:-:S13]  /*00b0*/  ISETP.GE.OR P0, PT, R5, R2, P0 ;  /* 0x000000020500720c */ /* 0x000fda0000706670 */
[----:B------:R-:W-:Y:S05]  /*00c0*/  @P0 EXIT ;  /* 0x000000000000094d */ /* 0x000fea0003800000 */
[----:B------:R-:W-:Y:S01]  /*00d0*/  IABS R9, R3 ;  /* 0x0000000300097213 */ /* 0x000fe20000000000 */
[----:B------:R-:W0:Y:S01]  /*00e0*/  LDCU.64 UR4, c[0x0][0x358] ;  /* 0x00006b00ff0477ac */ /* 0x000e220008000a00 */
[----:B------:R-:W-:Y:S02]  /*00f0*/  IADD3 R2, PT, PT, R5, R0, RZ ;  /* 0x0000000005027210 */ /* 0x000fe40007ffe0ff */
[----:B------:R-:W1:Y:S02]  /*0100*/  I2F.RP R4, R9 ;  /* 0x0000000900047306 */ /* 0x000e640000209400 */
[----:B------:R-:W-:-:S06]  /*0110*/  ISETP.GE.AND P2, PT, R2, RZ, PT ;  /* 0x000000ff0200720c */ /* 0x000fcc0003f46270 */
[----:B-1----:R-:W1:Y:S02]  /*0120*/  MUFU.RCP R4, R4 ;  /* 0x0000000400047308 */ /* 0x002e640000001000 */
[----:B-1----:R-:W-:-:S06]  /*0130*/  IADD3 R6, PT, PT, R4, 0xffffffe, RZ ;  /* 0x0ffffffe04067810 */ /* 0x002fcc0007ffe0ff */
[----:B------:R1:W2:Y:S02]  /*0140*/  F2I.FTZ.U32.TRUNC.NTZ R7, R6 ;  /* 0x0000000600077305 */ /* 0x0002a4000021f000 */
[----:B-1----:R-:W-:Y:S02]  /*0150*/  IMAD.MOV.U32 R6, RZ, RZ, RZ ;  /* 0x000000ffff067224 */ /* 0x002fe400078e00ff */
[----:B--2---:R-:W-:-:S04]  /*0160*/  IMAD.MOV R8, RZ, RZ, -R7 ;  /* 0x000000ffff087224 */ /* 0x004fc800078e0a07 */
[----:B------:R-:W-:Y:S01]  /*0170*/  IMAD R11, R8, R9, RZ ;  /* 0x00000009080b7224 */ /* 0x000fe200078e02ff */
[----:B------:R-:W-:-:S03]  /*0180*/  IABS R8, R2 ;  /* 0x0000000200087213 */ /* 0x000fc60000000000 */
[----:B------:R-:W-:-:S06]  /*0190*/  IMAD.HI.U32 R7, R7, R11, R6 ;  /* 0x0000000b07077227 */ /* 0x000fcc00078e0006 */
[----:B------:R-:W-:-:S05]  /*01a0*/  IMAD.HI.U32 R7, R7, R8, RZ ;  /* 0x0000000807077227 */ /* 0x000fca00078e00ff */
[----:B------:R-:W-:-:S05]  /*01b0*/  IADD3 R7, PT, PT, -R7, RZ, RZ ;  /* 0x000000ff07077210 */ /* 0x000fca0007ffe1ff */
[C---:B------:R-:W-:Y:S02]  /*01c0*/  IMAD R4, R9.reuse, R7, R8 ;  /* 0x0000000709047224 */ /* 0x040fe400078e0208 */
[----:B------:R-:W1:Y:S03]  /*01d0*/  LDC.64 R6, c[0x0][0x380] ;  /* 0x0000e000ff067b82 */ /* 0x000e660000000a00 */
[----:B------:R-:W-:-:S13]  /*01e0*/  ISETP.GT.U32.AND P0, PT, R9, R4, PT ;  /* 0x000000040900720c */ /* 0x000fda0003f04070 */
[----:B------:R-:W-:Y:S01]  /*01f0*/  @!P0 IMAD.IADD R4, R4, 0x1, -R9 ;  /* 0x0000000104048824 */ /* 0x000fe200078e0a09 */
[----:B------:R-:W-:-:S04]  /*0200*/  ISETP.NE.AND P0, PT, R3, RZ, PT ;  /* 0x000000ff0300720c */ /* 0x000fc80003f05270 */
[----:B------:R-:W-:-:S13]  /*0210*/  ISETP.GT.U32.AND P1, PT, R9, R4, PT ;  /* 0x000000040900720c */ /* 0x000fda0003f24070 */
[----:B------:R-:W-:-:S04]  /*0220*/  @!P1 IADD3 R4, PT, PT, R4, -R9, RZ ;  /* 0x8000000904049210 */ /* 0x000fc80007ffe0ff */
[----:B------:R-:W-:Y:S02]  /*0230*/  @!P2 IADD3 R4, PT, PT, -R4, RZ, RZ ;  /* 0x000000ff0404a210 */ /* 0x000fe40007ffe1ff */
[----:B------:R-:W-:-:S05]  /*0240*/  @!P0 LOP3.LUT R4, RZ, R3, RZ, 0x33, !PT ;  /* 0x00000003ff048212 */ /* 0x000fca00078e33ff */
[----:B------:R-:W-:-:S04]  /*0250*/  IMAD R9, R5, R3, R4 ;  /* 0x0000000305097224 */ /* 0x000fc800078e0204 */
[----:B-1----:R-:W-:Y:S02]  /*0260*/  IMAD.WIDE R6, R9, 0x4, R6 ;  /* 0x0000000409067825 */ /* 0x002fe400078e0206 */
[----:B------:R-:W1:Y:S04]  /*0270*/  LDC.64 R8, c[0x0][0x388] ;  /* 0x0000e200ff087b82 */ /* 0x000e680000000a00 */
[----:B0-----:R-:W2:Y:S01]  /*0280*/  LDG.E R7, desc[UR4][R6.64] ;  /* 0x0000000406077981 */ /* 0x001ea2000c1e1900 */
[----:B------:R-:W-:-:S04]  /*0290*/  IMAD R3, R5, R3, R0 ;  /* 0x0000000305037224 */ /* 0x000fc800078e0200 */
[----:B-1----:R-:W-:-:S05]  /*02a0*/  IMAD.WIDE R2, R3, 0x4, R8 ;  /* 0x0000000403027825 */ /* 0x002fca00078e0208 */
[----:B--2---:R-:W-:Y:S01]  /*02b0*/  STG.E desc[UR4][R2.64], R7 ;  /* 0x0000000702007986 */ /* 0x004fe2000c101904 */
[----:B------:R-:W-:Y:S05]  /*02c0*/  EXIT ;  /* 0x000000000000794d */ /* 0x000fea0003800000 */
.L_x_0:
[----:B------:R-:W-:-:S00]  /*02d0*/  BRA `(.L_x_0) ;  /* 0xfffffffc00fc7947 */ /* 0x000fc0000383ffff */
[----:B------:R-:W-:-:S00]  /*02e0*/  NOP ;  /* 0x0000000000007918 */ /* 0x000fc00000000000 */
        /* <DEDUP_REMOVED lines=9> */
.L_x_1:


//--------------------- .nv.shared.reserved.0     --------------------------
	.section	.nv.shared.reserved.0,"aw",@nobits
	.weak		__nv_reservedSMEM_offset_0_alias
	.size		__nv_reservedSMEM_offset_0_alias, 0, 64
	.other		__nv_reservedSMEM_offset_0_alias,@"STO_CUDA_RESERVED_SHARED STV_DEFAULT"
__nv_reservedSMEM_offset_0_alias:
	.zero		0
	.zero		64


//--------------------- .nv.constant0._Z6kernelPiS_ii --------------------------
	.section	.nv.constant0._Z6kernelPiS_ii,"a",@progbits
	.sectionflags	@""
	.align	4
.nv.constant0._Z6kernelPiS_ii:
	.zero		920


//--------------------- SYMBOLS --------------------------

	.type		.nv.reservedSmem.offset0,@object
	.size		.nv.reservedSmem.offset0,0x4
